//
// Generated by NVIDIA NVVM Compiler
//
// Compiler Build ID: CL-36424714
// Cuda compilation tools, release 13.0, V13.0.88
// Based on NVVM 20.0.0
//

.version 9.0
.target sm_100
.address_size 64

	// .globl	_Z8fnSearchPcS_Pi

.visible .entry _Z8fnSearchPcS_Pi(
	.param .u64 .ptr .align 1 _Z8fnSearchPcS_Pi_param_0,
	.param .u64 .ptr .align 1 _Z8fnSearchPcS_Pi_param_1,
	.param .u64 .ptr .align 1 _Z8fnSearchPcS_Pi_param_2
)
{
	.reg .pred 	%p<2>;
	.reg .b16 	%rs<3>;
	.reg .b32 	%r<4>;
	.reg .b64 	%rd<9>;

	ld.param.u64 	%rd1, [_Z8fnSearchPcS_Pi_param_0];
	ld.param.u64 	%rd2, [_Z8fnSearchPcS_Pi_param_1];
	ld.param.u64 	%rd3, [_Z8fnSearchPcS_Pi_param_2];
	cvta.to.global.u64 	%rd4, %rd2;
	cvta.to.global.u64 	%rd5, %rd1;
	cvta.to.global.u64 	%rd6, %rd3;
	mov.b32 	%r1, -1;
	st.global.u32 	[%rd6], %r1;
	mov.u32 	%r2, %tid.x;
	cvt.u64.u32 	%rd7, %r2;
	add.s64 	%rd8, %rd5, %rd7;
	ld.global.u8 	%rs1, [%rd8];
	ld.global.u8 	%rs2, [%rd4];
	setp.eq.s16 	%p1, %rs1, %rs2;
	selp.b32 	%r3, %r2, -1, %p1;
	st.global.u32 	[%rd6], %r3;
	ret;

}


// ===== COMPILED SASS (sm_100) =====

	.target	sm_100

	.elftype	@"ET_EXEC"


//--------------------- .note.nv.tkinfo           --------------------------
	.section	.note.nv.tkinfo,"",@"SHT_NOTE"
	.sectionflags	@"SHF_NOTE_NV_TKINFO"
	.tkinfo
        /*0018*/ 	.word	0x00000002
        /*0030*/ 	.string	""
        /*0030*/ 	.string	"ptxas"
        /*0030*/ 	.string	"Cuda compilation tools, release 13.0, V13.0.88"
        /*0030*/ 	.string	"Build cuda_13.0.r13.0/compiler.36424714_0"
        /*0030*/ 	.string	"-arch sm_100 -m 64 "



//--------------------- .note.nv.cuinfo           --------------------------
	.section	.note.nv.cuinfo,"",@"SHT_NOTE"
	.sectionflags	@"SHF_NOTE_NV_CUINFO"
        /*0018*/ 	.short	0x0002
        /*001a*/ 	.short	0x0064
        /*001c*/ 	.short	0x0082
	.zero		2


//--------------------- .nv.info                  --------------------------
	.section	.nv.info,"",@"SHT_CUDA_INFO"
	.align	4


	//----- nvinfo : EIATTR_REGCOUNT
	.align		4
        /*0000*/ 	.byte	0x04, 0x2f
        /*0002*/ 	.short	(.L_1 - .L_0)
	.align		4
.L_0:
        /*0004*/ 	.word	index@(_Z8fnSearchPcS_Pi)
        /*0008*/ 	.word	0x0000000e


	//----- nvinfo : EIATTR_FRAME_SIZE
	.align		4
.L_1:
        /*000c*/ 	.byte	0x04, 0x11
        /*000e*/ 	.short	(.L_3 - .L_2)
	.align		4
.L_2:
        /*0010*/ 	.word	index@(_Z8fnSearchPcS_Pi)
        /*0014*/ 	.word	0x00000000


	//----- nvinfo : EIATTR_MIN_STACK_SIZE
	.align		4
.L_3:
        /*0018*/ 	.byte	0x04, 0x12
        /*001a*/ 	.short	(.L_5 - .L_4)
	.align		4
.L_4:
        /*001c*/ 	.word	index@(_Z8fnSearchPcS_Pi)
        /*0020*/ 	.word	0x00000000
.L_5:


//--------------------- .nv.compat                --------------------------
	.section	.nv.compat,"",@"SHT_CUDA_COMPAT_INFO"
	.align	4
        /*0000*/ 	.byte	0x02, 0x09, 0x00, 0x00, 0x02, 0x02, 0x01, 0x00, 0x02, 0x05, 0x05, 0x00, 0x03, 0x07, 0x01, 0x01
        /*0010*/ 	.byte	0x02, 0x03, 0x00, 0x00, 0x02, 0x06, 0x01, 0x00, 0x04, 0x0b, 0x08, 0x00, 0x09, 0x00, 0x00, 0x00
        /*0020*/ 	.byte	0x00, 0x00, 0x00, 0x00


//--------------------- .nv.info._Z8fnSearchPcS_Pi --------------------------
	.section	.nv.info._Z8fnSearchPcS_Pi,"",@"SHT_CUDA_INFO"
	.sectionflags	@""
	.align	4


	//----- nvinfo : EIATTR_CUDA_API_VERSION
	.align		4
        /*0000*/ 	.byte	0x04, 0x37
        /*0002*/ 	.short	(.L_7 - .L_6)
.L_6:
        /*0004*/ 	.word	0x00000082


	//----- nvinfo : EIATTR_KPARAM_INFO
	.align		4
.L_7:
        /*0008*/ 	.byte	0x04, 0x17
        /*000a*/ 	.short	(.L_9 - .L_8)
.L_8:
        /*000c*/ 	.word	0x00000000
        /*0010*/ 	.short	0x0002
        /*0012*/ 	.short	0x0010
        /*0014*/ 	.byte	0x00, 0xf5, 0x21, 0x00


	//----- nvinfo : EIATTR_KPARAM_INFO
	.align		4
.L_9:
        /*0018*/ 	.byte	0x04, 0x17
        /*001a*/ 	.short	(.L_11 - .L_10)
.L_10:
        /*001c*/ 	.word	0x00000000
        /*0020*/ 	.short	0x0001
        /*0022*/ 	.short	0x0008
        /*0024*/ 	.byte	0x00, 0xf5, 0x21, 0x00


	//----- nvinfo : EIATTR_KPARAM_INFO
	.align		4
.L_11:
        /*0028*/ 	.byte	0x04, 0x17
        /*002a*/ 	.short	(.L_13 - .L_12)
.L_12:
        /*002c*/ 	.word	0x00000000
        /*0030*/ 	.short	0x0000
        /*0032*/ 	.short	0x0000
        /*0034*/ 	.byte	0x00, 0xf5, 0x21, 0x00


	//----- nvinfo : EIATTR_SPARSE_MMA_MASK
	.align		4
.L_13:
        /*0038*/ 	.byte	0x03, 0x50
        /*003a*/ 	.short	0x0000


	//----- nvinfo : EIATTR_MAXREG_COUNT
	.align		4
        /*003c*/ 	.byte	0x03, 0x1b
        /*003e*/ 	.short	0x00ff


	//----- nvinfo : EIATTR_MERCURY_ISA_VERSION
	.align		4
        /*0040*/ 	.byte	0x03, 0x5f
        /*0042*/ 	.short	0x0101


	//----- nvinfo : EIATTR_VRC_CTA_INIT_COUNT
	.align		4
        /*0044*/ 	.byte	0x02, 0x4a
	.zero		1
	.zero		1


	//----- nvinfo : EIATTR_EXIT_INSTR_OFFSETS
	.align		4
        /*0048*/ 	.byte	0x04, 0x1c
        /*004a*/ 	.short	(.L_15 - .L_14)


	//   ....[0]....
.L_14:
        /*004c*/ 	.word	0x000000f0


	//----- nvinfo : EIATTR_CBANK_PARAM_SIZE
	.align		4
.L_15:
        /*0050*/ 	.byte	0x03, 0x19
        /*0052*/ 	.short	0x0018


	//----- nvinfo : EIATTR_PARAM_CBANK
	.align		4
        /*0054*/ 	.byte	0x04, 0x0a
        /*0056*/ 	.short	(.L_17 - .L_16)
	.align		4
.L_16:
        /*0058*/ 	.word	index@(.nv.constant0._Z8fnSearchPcS_Pi)
        /*005c*/ 	.short	0x0380
        /*005e*/ 	.short	0x0018


	//----- nvinfo : EIATTR_SW_WAR
	.align		4
.L_17:
        /*0060*/ 	.byte	0x04, 0x36
        /*0062*/ 	.short	(.L_19 - .L_18)
.L_18:
        /*0064*/ 	.word	0x00000008
.L_19:


//--------------------- .nv.callgraph             --------------------------
	.section	.nv.callgraph,"",@"SHT_CUDA_CALLGRAPH"
	.align	4
	.sectionentsize	8
	.align		4
        /*0000*/ 	.word	0x00000000
	.align		4
        /*0004*/ 	.word	0xffffffff
	.align		4
        /*0008*/ 	.word	0x00000000
	.align		4
        /*000c*/ 	.word	0xfffffffe
	.align		4
        /*0010*/ 	.word	0x00000000
	.align		4
        /*0014*/ 	.word	0xfffffffd
	.align		4
        /*0018*/ 	.word	0x00000000
	.align		4
        /*001c*/ 	.word	0xfffffffc


//--------------------- .text._Z8fnSearchPcS_Pi   --------------------------
	.section	.text._Z8fnSearchPcS_Pi,"ax",@progbits
	.align	128
        .global         _Z8fnSearchPcS_Pi
        .type           _Z8fnSearchPcS_Pi,@function
        .size           _Z8fnSearchPcS_Pi,(.L_x_1 - _Z8fnSearchPcS_Pi)
        .other          _Z8fnSearchPcS_Pi,@"STO_CUDA_ENTRY STV_DEFAULT"
_Z8fnSearchPcS_Pi:
.text._Z8fnSearchPcS_Pi:
[----:B------:R-:W-:Y:S01]  /*0000*/  LDC R1, c[0x0][0x37c] ;  /* 0x0000df00ff017b82 */ /* 0x000fe20000000800 */
[----:B------:R-:W0:Y:S01]  /*0010*/  S2R R9, SR_TID.X ;  /* 0x0000000000097919 */ /* 0x000e220000002100 */
[----:B------:R-:W0:Y:S06]  /*0020*/  LDCU.64 UR6, c[0x0][0x380] ;  /* 0x00007000ff0677ac */ /* 0x000e2c0008000a00 */
[----:B------:R-:W1:Y:S01]  /*0030*/  LDC.64 R2, c[0x0][0x390] ;  /* 0x0000e400ff027b82 */ /* 0x000e620000000a00 */
[----:B------:R-:W-:Y:S01]  /*0040*/  IMAD.MOV.U32 R11, RZ, RZ, -0x1 ;  /* 0xffffffffff0b7424 */ /* 0x000fe200078e00ff */
[----:B------:R-:W1:Y:S06]  /*0050*/  LDCU.64 UR4, c[0x0][0x358] ;  /* 0x00006b00ff0477ac */ /* 0x000e6c0008000a00 */
[----:B------:R-:W2:Y:S01]  /*0060*/  LDC.64 R4, c[0x0][0x388] ;  /* 0x0000e200ff047b82 */ /* 0x000ea20000000a00 */
[----:B-1----:R-:W-:Y:S01]  /*0070*/  STG.E desc[UR4][R2.64], R11 ;  /* 0x0000000b02007986 */ /* 0x002fe2000c101904 */
[----:B0-----:R-:W-:-:S03]  /*0080*/  IADD3 R6, P0, PT, R9, UR6, RZ ;  /* 0x0000000609067c10 */ /* 0x001fc6000ff1e0ff */
[----:B--2---:R-:W2:Y:S02]  /*0090*/  LDG.E.U8 R5, desc[UR4][R4.64] ;  /* 0x0000000404057981 */ /* 0x004ea4000c1e1100 */
[----:B------:R-:W-:-:S05]  /*00a0*/  IMAD.X R7, RZ, RZ, UR7, P0 ;  /* 0x00000007ff077e24 */ /* 0x000fca00080e06ff */
[----:B------:R-:W2:Y:S02]  /*00b0*/  LDG.E.U8 R6, desc[UR4][R6.64] ;  /* 0x0000000406067981 */ /* 0x000ea4000c1e1100 */
[----:B--2---:R-:W-:-:S04]  /*00c0*/  ISETP.NE.AND P0, PT, R6, R5, PT ;  /* 0x000000050600720c */ /* 0x004fc80003f05270 */
[----:B------:R-:W-:-:S05]  /*00d0*/  SEL R9, R9, 0xffffffff, !P0 ;  /* 0xffffffff09097807 */ /* 0x000fca0004000000 */
[----:B------:R-:W-:Y:S01]  /*00e0*/  STG.E desc[UR4][R2.64], R9 ;  /* 0x0000000902007986 */ /* 0x000fe2000c101904 */
[----:B------:R-:W-:Y:S05]  /*00f0*/  EXIT ;  /* 0x000000000000794d */ /* 0x000fea0003800000 */
.L_x_0:
[----:B------:R-:W-:-:S00]  /*0100*/  BRA `(.L_x_0) ;  /* 0xfffffffc00fc7947 */ /* 0x000fc0000383ffff */
[----:B------:R-:W-:-:S00]  /*0110*/  NOP ;  /* 0x0000000000007918 */ /* 0x000fc00000000000 */
        /* <DEDUP_REMOVED lines=14> */
.L_x_1:


//--------------------- .nv.shared.reserved.0     --------------------------
	.section	.nv.shared.reserved.0,"aw",@nobits
	.weak		__nv_reservedSMEM_offset_0_alias
	.size		__nv_reservedSMEM_offset_0_alias, 0, 64
	.other		__nv_reservedSMEM_offset_0_alias,@"STO_CUDA_RESERVED_SHARED STV_DEFAULT"
__nv_reservedSMEM_offset_0_alias:
	.zero		0
	.zero		64


//--------------------- .nv.constant0._Z8fnSearchPcS_Pi --------------------------
	.section	.nv.constant0._Z8fnSearchPcS_Pi,"a",@progbits
	.sectionflags	@""
	.align	4
.nv.constant0._Z8fnSearchPcS_Pi:
	.zero		920


//--------------------- SYMBOLS --------------------------

	.type		.nv.reservedSmem.offset0,@object
	.size		.nv.reservedSmem.offset0,0x4
